//
// Generated by NVIDIA NVVM Compiler
//
// Compiler Build ID: CL-36424714
// Cuda compilation tools, release 13.0, V13.0.88
// Based on NVVM 20.0.0
//

.version 9.0
.target sm_100
.address_size 64

	// .globl	_Z9incrementPfi
.global .align 4 .b8 __cudart_i2opi_f[24] = {65, 144, 67, 60, 153, 149, 98, 219, 192, 221, 52, 245, 209, 87, 39, 252, 41, 21, 68, 78, 110, 131, 249, 162};

.visible .entry _Z9incrementPfi(
	.param .u64 .ptr .align 1 _Z9incrementPfi_param_0,
	.param .u32 _Z9incrementPfi_param_1
)
{
	.local .align 4 .b8 	__local_depot0[28];
	.reg .b64 	%SP;
	.reg .b64 	%SPL;
	.reg .pred 	%p<17>;
	.reg .b32 	%r<85>;
	.reg .b32 	%f<53>;
	.reg .b64 	%rd<43>;
	.reg .b64 	%fd<5>;

	mov.u64 	%SPL, __local_depot0;
	ld.param.u64 	%rd16, [_Z9incrementPfi_param_0];
	ld.param.u32 	%r29, [_Z9incrementPfi_param_1];
	add.u64 	%rd1, %SPL, 0;
	mov.u32 	%r30, %tid.x;
	mov.u32 	%r31, %ctaid.x;
	mov.u32 	%r32, %ntid.x;
	mad.lo.s32 	%r33, %r31, %r32, %r30;
	add.s32 	%r1, %r33, %r29;
	cvt.rn.f32.s32 	%f1, %r1;
	mul.f32 	%f11, %f1, 0f3F22F983;
	cvt.rni.s32.f32 	%r84, %f11;
	cvt.rn.f32.s32 	%f12, %r84;
	fma.rn.f32 	%f13, %f12, 0fBFC90FDA, %f1;
	fma.rn.f32 	%f14, %f12, 0fB3A22168, %f13;
	fma.rn.f32 	%f52, %f12, 0fA7C234C5, %f14;
	abs.f32 	%f3, %f1;
	setp.ltu.f32 	%p1, %f3, 0f47CE4780;
	mov.u32 	%r80, %r84;
	mov.f32 	%f51, %f52;
	@%p1 bra 	$L__BB0_8;
	setp.neu.f32 	%p2, %f3, 0f7F800000;
	@%p2 bra 	$L__BB0_3;
	mov.f32 	%f17, 0f00000000;
	mul.rn.f32 	%f51, %f1, %f17;
	mov.b32 	%r80, 0;
	bra.uni 	$L__BB0_8;
$L__BB0_3:
	mov.b32 	%r3, %f1;
	shl.b32 	%r35, %r3, 8;
	or.b32  	%r4, %r35, -2147483648;
	mov.b64 	%rd39, 0;
	mov.b32 	%r77, 0;
	mov.u64 	%rd37, __cudart_i2opi_f;
	mov.u64 	%rd38, %rd1;
$L__BB0_4:
	.pragma "nounroll";
	ld.global.nc.u32 	%r36, [%rd37];
	mad.wide.u32 	%rd20, %r36, %r4, %rd39;
	shr.u64 	%rd39, %rd20, 32;
	st.local.u32 	[%rd38], %rd20;
	add.s32 	%r77, %r77, 1;
	add.s64 	%rd38, %rd38, 4;
	add.s64 	%rd37, %rd37, 4;
	setp.ne.s32 	%p3, %r77, 6;
	@%p3 bra 	$L__BB0_4;
	shr.u32 	%r37, %r3, 23;
	st.local.u32 	[%rd1+24], %rd39;
	and.b32  	%r7, %r37, 31;
	and.b32  	%r38, %r37, 224;
	add.s32 	%r39, %r38, -128;
	shr.u32 	%r40, %r39, 5;
	mul.wide.u32 	%rd21, %r40, 4;
	sub.s64 	%rd8, %rd1, %rd21;
	ld.local.u32 	%r78, [%rd8+24];
	ld.local.u32 	%r79, [%rd8+20];
	setp.eq.s32 	%p4, %r7, 0;
	@%p4 bra 	$L__BB0_7;
	shf.l.wrap.b32 	%r78, %r79, %r78, %r7;
	ld.local.u32 	%r41, [%rd8+16];
	shf.l.wrap.b32 	%r79, %r41, %r79, %r7;
$L__BB0_7:
	shr.u32 	%r42, %r78, 30;
	shf.l.wrap.b32 	%r43, %r79, %r78, 2;
	shl.b32 	%r44, %r79, 2;
	shr.u32 	%r45, %r43, 31;
	add.s32 	%r46, %r45, %r42;
	neg.s32 	%r47, %r46;
	setp.lt.s32 	%p5, %r1, 0;
	selp.b32 	%r80, %r47, %r46, %p5;
	xor.b32  	%r48, %r43, %r3;
	shr.s32 	%r49, %r43, 31;
	xor.b32  	%r50, %r49, %r43;
	xor.b32  	%r51, %r49, %r44;
	cvt.u64.u32 	%rd22, %r50;
	shl.b64 	%rd23, %rd22, 32;
	cvt.u64.u32 	%rd24, %r51;
	or.b64  	%rd25, %rd23, %rd24;
	cvt.rn.f64.s64 	%fd1, %rd25;
	mul.f64 	%fd2, %fd1, 0d3BF921FB54442D19;
	cvt.rn.f32.f64 	%f15, %fd2;
	neg.f32 	%f16, %f15;
	setp.lt.s32 	%p6, %r48, 0;
	selp.f32 	%f51, %f16, %f15, %p6;
$L__BB0_8:
	setp.ltu.f32 	%p7, %f3, 0f47CE4780;
	mul.rn.f32 	%f18, %f51, %f51;
	and.b32  	%r53, %r80, 1;
	setp.eq.b32 	%p8, %r53, 1;
	selp.f32 	%f19, 0f3F800000, %f51, %p8;
	fma.rn.f32 	%f20, %f18, %f19, 0f00000000;
	fma.rn.f32 	%f21, %f18, 0f37CBAC00, 0fBAB607ED;
	selp.f32 	%f22, %f21, 0fB94D4153, %p8;
	selp.f32 	%f23, 0f3D2AAABB, 0f3C0885E4, %p8;
	fma.rn.f32 	%f24, %f22, %f18, %f23;
	selp.f32 	%f25, 0fBEFFFFFF, 0fBE2AAAA8, %p8;
	fma.rn.f32 	%f26, %f24, %f18, %f25;
	fma.rn.f32 	%f27, %f26, %f20, %f19;
	and.b32  	%r54, %r80, 2;
	setp.eq.s32 	%p9, %r54, 0;
	mov.f32 	%f28, 0f00000000;
	sub.f32 	%f29, %f28, %f27;
	selp.f32 	%f7, %f27, %f29, %p9;
	@%p7 bra 	$L__BB0_16;
	setp.neu.f32 	%p10, %f3, 0f7F800000;
	@%p10 bra 	$L__BB0_11;
	mov.f32 	%f32, 0f00000000;
	mul.rn.f32 	%f52, %f1, %f32;
	mov.b32 	%r84, 0;
	bra.uni 	$L__BB0_16;
$L__BB0_11:
	mov.b32 	%r16, %f1;
	shl.b32 	%r56, %r16, 8;
	or.b32  	%r17, %r56, -2147483648;
	mov.b64 	%rd42, 0;
	mov.b32 	%r81, 0;
	mov.u64 	%rd40, __cudart_i2opi_f;
	mov.u64 	%rd41, %rd1;
$L__BB0_12:
	.pragma "nounroll";
	ld.global.nc.u32 	%r57, [%rd40];
	mad.wide.u32 	%rd28, %r57, %r17, %rd42;
	shr.u64 	%rd42, %rd28, 32;
	st.local.u32 	[%rd41], %rd28;
	add.s32 	%r81, %r81, 1;
	add.s64 	%rd41, %rd41, 4;
	add.s64 	%rd40, %rd40, 4;
	setp.ne.s32 	%p11, %r81, 6;
	@%p11 bra 	$L__BB0_12;
	shr.u32 	%r58, %r16, 23;
	st.local.u32 	[%rd1+24], %rd42;
	and.b32  	%r20, %r58, 31;
	and.b32  	%r59, %r58, 224;
	add.s32 	%r60, %r59, -128;
	shr.u32 	%r61, %r60, 5;
	mul.wide.u32 	%rd29, %r61, 4;
	sub.s64 	%rd15, %rd1, %rd29;
	ld.local.u32 	%r82, [%rd15+24];
	ld.local.u32 	%r83, [%rd15+20];
	setp.eq.s32 	%p12, %r20, 0;
	@%p12 bra 	$L__BB0_15;
	shf.l.wrap.b32 	%r82, %r83, %r82, %r20;
	ld.local.u32 	%r62, [%rd15+16];
	shf.l.wrap.b32 	%r83, %r62, %r83, %r20;
$L__BB0_15:
	shr.u32 	%r63, %r82, 30;
	shf.l.wrap.b32 	%r64, %r83, %r82, 2;
	shl.b32 	%r65, %r83, 2;
	shr.u32 	%r66, %r64, 31;
	add.s32 	%r67, %r66, %r63;
	neg.s32 	%r68, %r67;
	setp.lt.s32 	%p13, %r1, 0;
	selp.b32 	%r84, %r68, %r67, %p13;
	xor.b32  	%r69, %r64, %r16;
	shr.s32 	%r70, %r64, 31;
	xor.b32  	%r71, %r70, %r64;
	xor.b32  	%r72, %r70, %r65;
	cvt.u64.u32 	%rd30, %r71;
	shl.b64 	%rd31, %rd30, 32;
	cvt.u64.u32 	%rd32, %r72;
	or.b64  	%rd33, %rd31, %rd32;
	cvt.rn.f64.s64 	%fd3, %rd33;
	mul.f64 	%fd4, %fd3, 0d3BF921FB54442D19;
	cvt.rn.f32.f64 	%f30, %fd4;
	neg.f32 	%f31, %f30;
	setp.lt.s32 	%p14, %r69, 0;
	selp.f32 	%f52, %f31, %f30, %p14;
$L__BB0_16:
	cvta.to.global.u64 	%rd34, %rd16;
	add.s32 	%r74, %r84, 1;
	mul.rn.f32 	%f33, %f52, %f52;
	and.b32  	%r75, %r84, 1;
	setp.eq.b32 	%p15, %r75, 1;
	selp.f32 	%f34, %f52, 0f3F800000, %p15;
	fma.rn.f32 	%f35, %f33, %f34, 0f00000000;
	fma.rn.f32 	%f36, %f33, 0f37CBAC00, 0fBAB607ED;
	selp.f32 	%f37, 0fB94D4153, %f36, %p15;
	selp.f32 	%f38, 0f3C0885E4, 0f3D2AAABB, %p15;
	fma.rn.f32 	%f39, %f37, %f33, %f38;
	selp.f32 	%f40, 0fBE2AAAA8, 0fBEFFFFFF, %p15;
	fma.rn.f32 	%f41, %f39, %f33, %f40;
	fma.rn.f32 	%f42, %f41, %f35, %f34;
	and.b32  	%r76, %r74, 2;
	setp.eq.s32 	%p16, %r76, 0;
	mov.f32 	%f43, 0f00000000;
	sub.f32 	%f44, %f43, %f42;
	selp.f32 	%f45, %f42, %f44, %p16;
	mul.wide.s32 	%rd35, %r1, 4;
	add.s64 	%rd36, %rd34, %rd35;
	ld.global.f32 	%f46, [%rd36];
	mul.f32 	%f47, %f45, %f45;
	fma.rn.f32 	%f48, %f7, %f7, %f47;
	sqrt.rn.f32 	%f49, %f48;
	add.f32 	%f50, %f46, %f49;
	st.global.f32 	[%rd36], %f50;
	ret;

}


// ===== COMPILED SASS (sm_100) =====

	.target	sm_100

	.elftype	@"ET_EXEC"


//--------------------- .note.nv.tkinfo           --------------------------
	.section	.note.nv.tkinfo,"",@"SHT_NOTE"
	.sectionflags	@"SHF_NOTE_NV_TKINFO"
	.tkinfo
        /*0018*/ 	.word	0x00000002
        /*0030*/ 	.string	""
        /*0030*/ 	.string	"ptxas"
        /*0030*/ 	.string	"Cuda compilation tools, release 13.0, V13.0.88"
        /*0030*/ 	.string	"Build cuda_13.0.r13.0/compiler.36424714_0"
        /*0030*/ 	.string	"-arch sm_100 -m 64 "



//--------------------- .note.nv.cuinfo           --------------------------
	.section	.note.nv.cuinfo,"",@"SHT_NOTE"
	.sectionflags	@"SHF_NOTE_NV_CUINFO"
        /*0018*/ 	.short	0x0002
        /*001a*/ 	.short	0x0064
        /*001c*/ 	.short	0x0082
	.zero		2


//--------------------- .nv.info                  --------------------------
	.section	.nv.info,"",@"SHT_CUDA_INFO"
	.align	4


	//----- nvinfo : EIATTR_REGCOUNT
	.align		4
        /*0000*/ 	.byte	0x04, 0x2f
        /*0002*/ 	.short	(.L_2 - .L_1)
	.align		4
.L_1:
        /*0004*/ 	.word	index@(_Z9incrementPfi)
        /*0008*/ 	.word	0x00000015


	//----- nvinfo : EIATTR_FRAME_SIZE
	.align		4
.L_2:
        /*000c*/ 	.byte	0x04, 0x11
        /*000e*/ 	.short	(.L_4 - .L_3)
	.align		4
.L_3:
        /*0010*/ 	.word	index@($__internal_0_$__cuda_sm20_sqrt_rn_f32_slowpath)
        /*0014*/ 	.word	0x00000000


	//----- nvinfo : EIATTR_FRAME_SIZE
	.align		4
.L_4:
        /*0018*/ 	.byte	0x04, 0x11
        /*001a*/ 	.short	(.L_6 - .L_5)
	.align		4
.L_5:
        /*001c*/ 	.word	index@(_Z9incrementPfi)
        /*0020*/ 	.word	0x00000000


	//----- nvinfo : EIATTR_MIN_STACK_SIZE
	.align		4
.L_6:
        /*0024*/ 	.byte	0x04, 0x12
        /*0026*/ 	.short	(.L_8 - .L_7)
	.align		4
.L_7:
        /*0028*/ 	.word	index@(_Z9incrementPfi)
        /*002c*/ 	.word	0x00000000
.L_8:


//--------------------- .nv.compat                --------------------------
	.section	.nv.compat,"",@"SHT_CUDA_COMPAT_INFO"
	.align	4
        /*0000*/ 	.byte	0x02, 0x09, 0x00, 0x00, 0x02, 0x02, 0x01, 0x00, 0x02, 0x05, 0x05, 0x00, 0x03, 0x07, 0x01, 0x01
        /*0010*/ 	.byte	0x02, 0x03, 0x00, 0x00, 0x02, 0x06, 0x01, 0x00, 0x04, 0x0b, 0x08, 0x00, 0x01, 0x00, 0x00, 0x00
        /*0020*/ 	.byte	0x00, 0x00, 0x00, 0x00


//--------------------- .nv.info._Z9incrementPfi  --------------------------
	.section	.nv.info._Z9incrementPfi,"",@"SHT_CUDA_INFO"
	.sectionflags	@""
	.align	4


	//----- nvinfo : EIATTR_CUDA_API_VERSION
	.align		4
        /*0000*/ 	.byte	0x04, 0x37
        /*0002*/ 	.short	(.L_10 - .L_9)
.L_9:
        /*0004*/ 	.word	0x00000082


	//----- nvinfo : EIATTR_KPARAM_INFO
	.align		4
.L_10:
        /*0008*/ 	.byte	0x04, 0x17
        /*000a*/ 	.short	(.L_12 - .L_11)
.L_11:
        /*000c*/ 	.word	0x00000000
        /*0010*/ 	.short	0x0001
        /*0012*/ 	.short	0x0008
        /*0014*/ 	.byte	0x00, 0xf0, 0x11, 0x00


	//----- nvinfo : EIATTR_KPARAM_INFO
	.align		4
.L_12:
        /*0018*/ 	.byte	0x04, 0x17
        /*001a*/ 	.short	(.L_14 - .L_13)
.L_13:
        /*001c*/ 	.word	0x00000000
        /*0020*/ 	.short	0x0000
        /*0022*/ 	.short	0x0000
        /*0024*/ 	.byte	0x00, 0xf5, 0x21, 0x00


	//----- nvinfo : EIATTR_SPARSE_MMA_MASK
	.align		4
.L_14:
        /*0028*/ 	.byte	0x03, 0x50
        /*002a*/ 	.short	0x0000


	//----- nvinfo : EIATTR_MAXREG_COUNT
	.align		4
        /*002c*/ 	.byte	0x03, 0x1b
        /*002e*/ 	.short	0x00ff


	//----- nvinfo : EIATTR_MERCURY_ISA_VERSION
	.align		4
        /*0030*/ 	.byte	0x03, 0x5f
        /*0032*/ 	.short	0x0101


	//----- nvinfo : EIATTR_VRC_CTA_INIT_COUNT
	.align		4
        /*0034*/ 	.byte	0x02, 0x4a
	.zero		1
	.zero		1


	//----- nvinfo : EIATTR_EXIT_INSTR_OFFSETS
	.align		4
        /*0038*/ 	.byte	0x04, 0x1c
        /*003a*/ 	.short	(.L_16 - .L_15)


	//   ....[0]....
.L_15:
        /*003c*/ 	.word	0x00001100


	//----- nvinfo : EIATTR_CRS_STACK_SIZE
	.align		4
.L_16:
        /*0040*/ 	.byte	0x04, 0x1e
        /*0042*/ 	.short	(.L_18 - .L_17)
.L_17:
        /*0044*/ 	.word	0x00000000


	//----- nvinfo : EIATTR_CBANK_PARAM_SIZE
	.align		4
.L_18:
        /*0048*/ 	.byte	0x03, 0x19
        /*004a*/ 	.short	0x000c


	//----- nvinfo : EIATTR_PARAM_CBANK
	.align		4
        /*004c*/ 	.byte	0x04, 0x0a
        /*004e*/ 	.short	(.L_20 - .L_19)
	.align		4
.L_19:
        /*0050*/ 	.word	index@(.nv.constant0._Z9incrementPfi)
        /*0054*/ 	.short	0x0380
        /*0056*/ 	.short	0x000c


	//----- nvinfo : EIATTR_SW_WAR
	.align		4
.L_20:
        /*0058*/ 	.byte	0x04, 0x36
        /*005a*/ 	.short	(.L_22 - .L_21)
.L_21:
        /*005c*/ 	.word	0x00000008
.L_22:


//--------------------- .nv.callgraph             --------------------------
	.section	.nv.callgraph,"",@"SHT_CUDA_CALLGRAPH"
	.align	4
	.sectionentsize	8
	.align		4
        /*0000*/ 	.word	0x00000000
	.align		4
        /*0004*/ 	.word	0xffffffff
	.align		4
        /*0008*/ 	.word	0x00000000
	.align		4
        /*000c*/ 	.word	0xfffffffe
	.align		4
        /*0010*/ 	.word	0x00000000
	.align		4
        /*0014*/ 	.word	0xfffffffd
	.align		4
        /*0018*/ 	.word	0x00000000
	.align		4
        /*001c*/ 	.word	0xfffffffc


//--------------------- .nv.constant4             --------------------------
	.section	.nv.constant4,"a",@progbits
	.align	8
	.align		8
.nv.constant4:
        /*0000*/ 	.dword	__cudart_i2opi_f


//--------------------- .text._Z9incrementPfi     --------------------------
	.section	.text._Z9incrementPfi,"ax",@progbits
	.align	128
        .global         _Z9incrementPfi
        .type           _Z9incrementPfi,@function
        .size           _Z9incrementPfi,(.L_x_15 - _Z9incrementPfi)
        .other          _Z9incrementPfi,@"STO_CUDA_ENTRY STV_DEFAULT"
_Z9incrementPfi:
.text._Z9incrementPfi:
[----:B------:R-:W-:Y:S01]  /*0000*/  LDC R1, c[0x0][0x37c] ;  /* 0x0000df00ff017b82 */ /* 0x000fe20000000800 */
[----:B------:R-:W0:Y:S07]  /*0010*/  S2R R2, SR_TID.X ;  /* 0x0000000000027919 */ /* 0x000e2e0000002100 */
[----:B------:R-:W0:Y:S01]  /*0020*/  S2UR UR4, SR_CTAID.X ;  /* 0x00000000000479c3 */ /* 0x000e220000002500 */
[----:B------:R-:W1:Y:S01]  /*0030*/  LDCU UR5, c[0x0][0x388] ;  /* 0x00007100ff0577ac */ /* 0x000e620008000800 */
[----:B------:R-:W-:Y:S01]  /*0040*/  BSSY.RECONVERGENT B0, `(.L_x_0) ;  /* 0x0000071000007945 */ /* 0x000fe20003800200 */
[----:B------:R-:W2:Y:S05]  /*0050*/  LDCU.64 UR6, c[0x0][0x358] ;  /* 0x00006b00ff0677ac */ /* 0x000eaa0008000a00 */
[----:B------:R-:W0:Y:S02]  /*0060*/  LDC R3, c[0x0][0x360] ;  /* 0x0000d800ff037b82 */ /* 0x000e240000000800 */
[----:B0-----:R-:W-:-:S04]  /*0070*/  IMAD R2, R3, UR4, R2 ;  /* 0x0000000403027c24 */ /* 0x001fc8000f8e0202 */
[----:B-1----:R-:W-:-:S05]  /*0080*/  VIADD R2, R2, UR5 ;  /* 0x0000000502027c36 */ /* 0x002fca0008000000 */
[----:B------:R-:W-:-:S04]  /*0090*/  I2FP.F32.S32 R3, R2 ;  /* 0x0000000200037245 */ /* 0x000fc80000201400 */
[C---:B------:R-:W-:Y:S01]  /*00a0*/  FSETP.GE.AND P0, PT, |R3|.reuse, 105615, PT ;  /* 0x47ce47800300780b */ /* 0x040fe20003f06200 */
[----:B------:R-:W-:-:S03]  /*00b0*/  FMUL R0, R3, 0.63661974668502807617 ;  /* 0x3f22f98303007820 */ /* 0x000fc60000400000 */
[----:B------:R-:W-:-:S03]  /*00c0*/  P2R R6, PR, RZ, 0x1 ;  /* 0x00000001ff067803 */ /* 0x000fc60000000000 */
[----:B------:R-:W0:Y:S02]  /*00d0*/  F2I.NTZ R0, R0 ;  /* 0x0000000000007305 */ /* 0x000e240000203100 */
[----:B0-----:R-:W-:-:S05]  /*00e0*/  I2FP.F32.S32 R4, R0 ;  /* 0x0000000000047245 */ /* 0x001fca0000201400 */
[----:B------:R-:W-:-:S04]  /*00f0*/  FFMA R5, R4, -1.5707962512969970703, R3 ;  /* 0xbfc90fda04057823 */ /* 0x000fc80000000003 */
[----:B------:R-:W-:-:S04]  /*0100*/  FFMA R5, R4, -7.5497894158615963534e-08, R5 ;  /* 0xb3a2216804057823 */ /* 0x000fc80000000005 */
[----:B------:R-:W-:Y:S01]  /*0110*/  FFMA R4, R4, -5.3903029534742383927e-15, R5 ;  /* 0xa7c234c504047823 */ /* 0x000fe20000000005 */
[----:B------:R-:W-:-:S03]  /*0120*/  IMAD.MOV.U32 R5, RZ, RZ, R0 ;  /* 0x000000ffff057224 */ /* 0x000fc600078e0000 */
[----:B------:R-:W-:Y:S01]  /*0130*/  IMAD.MOV.U32 R10, RZ, RZ, R4 ;  /* 0x000000ffff0a7224 */ /* 0x000fe200078e0004 */
[----:B--2---:R-:W-:Y:S06]  /*0140*/  @!P0 BRA `(.L_x_1) ;  /* 0x0000000400808947 */ /* 0x004fec0003800000 */
[----:B------:R-:W-:-:S13]  /*0150*/  FSETP.NEU.AND P0, PT, |R3|, +INF , PT ;  /* 0x7f8000000300780b */ /* 0x000fda0003f0d200 */
[----:B------:R-:W-:Y:S01]  /*0160*/  @!P0 FMUL R10, RZ, R3 ;  /* 0x00000003ff0a8220 */ /* 0x000fe20000400000 */
[----:B------:R-:W-:Y:S01]  /*0170*/  @!P0 IMAD.MOV.U32 R0, RZ, RZ, RZ ;  /* 0x000000ffff008224 */ /* 0x000fe200078e00ff */
[----:B------:R-:W-:Y:S06]  /*0180*/  @!P0 BRA `(.L_x_1) ;  /* 0x0000000400708947 */ /* 0x000fec0003800000 */
[----:B------:R-:W-:Y:S01]  /*0190*/  SHF.L.U32 R6, R3, 0x8, RZ ;  /* 0x0000000803067819 */ /* 0x000fe200000006ff */
[----:B------:R-:W-:Y:S01]  /*01a0*/  IMAD.MOV.U32 R0, RZ, RZ, RZ ;  /* 0x000000ffff007224 */ /* 0x000fe200078e00ff */
[----:B------:R-:W0:Y:S01]  /*01b0*/  LDCU.64 UR8, c[0x4][URZ] ;  /* 0x01000000ff0877ac */ /* 0x000e220008000a00 */
[----:B------:R-:W-:Y:S01]  /*01c0*/  IMAD.MOV.U32 R17, RZ, RZ, RZ ;  /* 0x000000ffff117224 */ /* 0x000fe200078e00ff */
[----:B------:R-:W-:Y:S01]  /*01d0*/  LOP3.LUT R7, R6, 0x80000000, RZ, 0xfc, !PT ;  /* 0x8000000006077812 */ /* 0x000fe200078efcff */
[----:B------:R-:W-:Y:S01]  /*01e0*/  UMOV UR5, URZ ;  /* 0x000000ff00057c82 */ /* 0x000fe20008000000 */
[----:B------:R-:W-:-:S05]  /*01f0*/  UMOV UR4, URZ ;  /* 0x000000ff00047c82 */ /* 0x000fca0008000000 */
.L_x_2:
[----:B0-----:R-:W-:Y:S02]  /*0200*/  IMAD.U32 R10, RZ, RZ, UR8 ;  /* 0x00000008ff0a7e24 */ /* 0x001fe4000f8e00ff */
[----:B------:R-:W-:-:S05]  /*0210*/  IMAD.U32 R11, RZ, RZ, UR9 ;  /* 0x00000009ff0b7e24 */ /* 0x000fca000f8e00ff */
[----:B------:R-:W2:Y:S01]  /*0220*/  LDG.E.CONSTANT R8, desc[UR6][R10.64] ;  /* 0x000000060a087981 */ /* 0x000ea2000c1e9900 */
[----:B------:R-:W-:Y:S01]  /*0230*/  UIADD3 UR4, UPT, UPT, UR4, 0x1, URZ ;  /* 0x0000000104047890 */ /* 0x000fe2000fffe0ff */
[C---:B------:R-:W-:Y:S01]  /*0240*/  ISETP.EQ.AND P0, PT, R17.reuse, RZ, PT ;  /* 0x000000ff1100720c */ /* 0x040fe20003f02270 */
[----:B------:R-:W-:Y:S01]  /*0250*/  UIADD3 UR8, UP1, UPT, UR8, 0x4, URZ ;  /* 0x0000000408087890 */ /* 0x000fe2000ff3e0ff */
[C---:B------:R-:W-:Y:S01]  /*0260*/  ISETP.EQ.AND P1, PT, R17.reuse, 0x4, PT ;  /* 0x000000041100780c */ /* 0x040fe20003f22270 */
[----:B------:R-:W-:Y:S01]  /*0270*/  UISETP.NE.AND UP0, UPT, UR4, 0x6, UPT ;  /* 0x000000060400788c */ /* 0x000fe2000bf05270 */
[C---:B------:R-:W-:Y:S01]  /*0280*/  ISETP.EQ.AND P3, PT, R17.reuse, 0xc, PT ;  /* 0x0000000c1100780c */ /* 0x040fe20003f62270 */
[----:B------:R-:W-:Y:S01]  /*0290*/  UIADD3.X UR9, UPT, UPT, URZ, UR9, URZ, UP1, !UPT ;  /* 0x00000009ff097290 */ /* 0x000fe20008ffe4ff */
[C---:B------:R-:W-:Y:S02]  /*02a0*/  ISETP.EQ.AND P4, PT, R17.reuse, 0x10, PT ;  /* 0x000000101100780c */ /* 0x040fe40003f82270 */
[----:B------:R-:W-:Y:S01]  /*02b0*/  ISETP.EQ.AND P5, PT, R17, 0x14, PT ;  /* 0x000000141100780c */ /* 0x000fe20003fa2270 */
[----:B--2---:R-:W-:-:S03]  /*02c0*/  IMAD.WIDE.U32 R8, R8, R7, RZ ;  /* 0x0000000708087225 */ /* 0x004fc600078e00ff */
[----:B------:R-:W-:-:S04]  /*02d0*/  IADD3 R8, P2, PT, R8, R0, RZ ;  /* 0x0000000008087210 */ /* 0x000fc80007f5e0ff */
[----:B------:R-:W-:Y:S01]  /*02e0*/  IADD3.X R0, PT, PT, R9, UR5, RZ, P2, !PT ;  /* 0x0000000509007c10 */ /* 0x000fe200097fe4ff */
[--C-:B------:R-:W-:Y:S01]  /*02f0*/  @P1 IMAD.MOV.U32 R12, RZ, RZ, R8.reuse ;  /* 0x000000ffff0c1224 */ /* 0x100fe200078e0008 */
[C---:B------:R-:W-:Y:S01]  /*0300*/  ISETP.EQ.AND P2, PT, R17.reuse, 0x8, PT ;  /* 0x000000081100780c */ /* 0x040fe20003f42270 */
[--C-:B------:R-:W-:Y:S01]  /*0310*/  @P3 IMAD.MOV.U32 R14, RZ, RZ, R8.reuse ;  /* 0x000000ffff0e3224 */ /* 0x100fe200078e0008 */
[-C--:B------:R-:W-:Y:S01]  /*0320*/  @P0 MOV R6, R8.reuse ;  /* 0x0000000800060202 */ /* 0x080fe20000000f00 */
[----:B------:R-:W-:Y:S01]  /*0330*/  @P4 IMAD.MOV.U32 R15, RZ, RZ, R8 ;  /* 0x000000ffff0f4224 */ /* 0x000fe200078e0008 */
[----:B------:R-:W-:Y:S01]  /*0340*/  @P5 MOV R16, R8 ;  /* 0x0000000800105202 */ /* 0x000fe20000000f00 */
[----:B------:R-:W-:-:S08]  /*0350*/  VIADD R17, R17, 0x4 ;  /* 0x0000000411117836 */ /* 0x000fd00000000000 */
[----:B------:R-:W-:Y:S01]  /*0360*/  @P2 IMAD.MOV.U32 R13, RZ, RZ, R8 ;  /* 0x000000ffff0d2224 */ /* 0x000fe200078e0008 */
[----:B------:R-:W-:Y:S06]  /*0370*/  BRA.U UP0, `(.L_x_2) ;  /* 0xfffffffd00a07547 */ /* 0x000fec000b83ffff */
[----:B------:R-:W-:Y:S01]  /*0380*/  SHF.R.U32.HI R7, RZ, 0x17, R3 ;  /* 0x00000017ff077819 */ /* 0x000fe20000011603 */
[----:B------:R-:W-:Y:S03]  /*0390*/  BSSY.RECONVERGENT B1, `(.L_x_3) ;  /* 0x0000029000017945 */ /* 0x000fe60003800200 */
[C---:B------:R-:W-:Y:S02]  /*03a0*/  LOP3.LUT R8, R7.reuse, 0xe0, RZ, 0xc0, !PT ;  /* 0x000000e007087812 */ /* 0x040fe400078ec0ff */
[----:B------:R-:W-:-:S03]  /*03b0*/  LOP3.LUT P6, RZ, R7, 0x1f, RZ, 0xc0, !PT ;  /* 0x0000001f07ff7812 */ /* 0x000fc600078cc0ff */
[----:B------:R-:W-:-:S05]  /*03c0*/  VIADD R8, R8, 0xffffff80 ;  /* 0xffffff8008087836 */ /* 0x000fca0000000000 */
[----:B------:R-:W-:-:S05]  /*03d0*/  SHF.R.U32.HI R8, RZ, 0x5, R8 ;  /* 0x00000005ff087819 */ /* 0x000fca0000011608 */
[----:B------:R-:W-:-:S05]  /*03e0*/  IMAD.U32 R10, R8, -0x4, RZ ;  /* 0xfffffffc080a7824 */ /* 0x000fca00078e00ff */
[C---:B------:R-:W-:Y:S02]  /*03f0*/  ISETP.EQ.AND P3, PT, R10.reuse, -0x18, PT ;  /* 0xffffffe80a00780c */ /* 0x040fe40003f62270 */
[C---:B------:R-:W-:Y:S02]  /*0400*/  ISETP.EQ.AND P4, PT, R10.reuse, -0x14, PT ;  /* 0xffffffec0a00780c */ /* 0x040fe40003f82270 */
[C---:B------:R-:W-:Y:S02]  /*0410*/  ISETP.EQ.AND P0, PT, R10.reuse, -0x10, PT ;  /* 0xfffffff00a00780c */ /* 0x040fe40003f02270 */
[C---:B------:R-:W-:Y:S02]  /*0420*/  ISETP.EQ.AND P1, PT, R10.reuse, -0xc, PT ;  /* 0xfffffff40a00780c */ /* 0x040fe40003f22270 */
[C---:B------:R-:W-:Y:S02]  /*0430*/  ISETP.EQ.AND P2, PT, R10.reuse, -0x8, PT ;  /* 0xfffffff80a00780c */ /* 0x040fe40003f42270 */
[----:B------:R-:W-:-:S03]  /*0440*/  ISETP.EQ.AND P5, PT, R10, 0x4, PT ;  /* 0x000000040a00780c */ /* 0x000fc60003fa2270 */
[----:B------:R-:W-:Y:S01]  /*0450*/  @P3 IMAD.MOV.U32 R8, RZ, RZ, R6 ;  /* 0x000000ffff083224 */ /* 0x000fe200078e0006 */
[C---:B------:R-:W-:Y:S01]  /*0460*/  ISETP.EQ.AND P3, PT, R10.reuse, -0x4, PT ;  /* 0xfffffffc0a00780c */ /* 0x040fe20003f62270 */
[--C-:B------:R-:W-:Y:S01]  /*0470*/  @P4 IMAD.MOV.U32 R8, RZ, RZ, R12.reuse ;  /* 0x000000ffff084224 */ /* 0x100fe200078e000c */
[----:B------:R-:W-:Y:S01]  /*0480*/  @P4 MOV R9, R6 ;  /* 0x0000000600094202 */ /* 0x000fe20000000f00 */
[----:B------:R-:W-:Y:S01]  /*0490*/  @P0 IMAD.MOV.U32 R8, RZ, RZ, R13 ;  /* 0x000000ffff080224 */ /* 0x000fe200078e000d */
[----:B------:R-:W-:Y:S01]  /*04a0*/  ISETP.EQ.AND P4, PT, R10, RZ, PT ;  /* 0x000000ff0a00720c */ /* 0x000fe20003f82270 */
[----:B------:R-:W-:Y:S01]  /*04b0*/  @P0 IMAD.MOV.U32 R9, RZ, RZ, R12 ;  /* 0x000000ffff090224 */ /* 0x000fe200078e000c */
[----:B------:R-:W-:Y:S01]  /*04c0*/  @P1 MOV R8, R14 ;  /* 0x0000000e00081202 */ /* 0x000fe20000000f00 */
[----:B------:R-:W-:Y:S02]  /*04d0*/  @P2 IMAD.MOV.U32 R8, RZ, RZ, R15 ;  /* 0x000000ffff082224 */ /* 0x000fe400078e000f */
[----:B------:R-:W-:-:S02]  /*04e0*/  @P1 IMAD.MOV.U32 R9, RZ, RZ, R13 ;  /* 0x000000ffff091224 */ /* 0x000fc400078e000d */
[----:B------:R-:W-:Y:S02]  /*04f0*/  @P2 IMAD.MOV.U32 R9, RZ, RZ, R14 ;  /* 0x000000ffff092224 */ /* 0x000fe400078e000e */
[----:B------:R-:W-:Y:S02]  /*0500*/  @P3 IMAD.MOV.U32 R8, RZ, RZ, R16 ;  /* 0x000000ffff083224 */ /* 0x000fe400078e0010 */
[----:B------:R-:W-:Y:S02]  /*0510*/  @P3 IMAD.MOV.U32 R9, RZ, RZ, R15 ;  /* 0x000000ffff093224 */ /* 0x000fe400078e000f */
[--C-:B------:R-:W-:Y:S01]  /*0520*/  @P4 IMAD.MOV.U32 R8, RZ, RZ, R0.reuse ;  /* 0x000000ffff084224 */ /* 0x100fe200078e0000 */
[----:B------:R-:W-:Y:S01]  /*0530*/  @P4 MOV R9, R16 ;  /* 0x0000001000094202 */ /* 0x000fe20000000f00 */
[----:B------:R-:W-:Y:S02]  /*0540*/  @P5 IMAD.MOV.U32 R9, RZ, RZ, R0 ;  /* 0x000000ffff095224 */ /* 0x000fe400078e0000 */
[----:B------:R-:W-:Y:S01]  /*0550*/  IMAD.MOV.U32 R18, RZ, RZ, R8 ;  /* 0x000000ffff127224 */ /* 0x000fe200078e0008 */
[----:B------:R-:W-:Y:S06]  /*0560*/  @!P6 BRA `(.L_x_4) ;  /* 0x00000000002ce947 */ /* 0x000fec0003800000 */
[----:B------:R-:W-:Y:S01]  /*0570*/  @P0 IMAD.MOV.U32 R8, RZ, RZ, R6 ;  /* 0x000000ffff080224 */ /* 0x000fe200078e0006 */
[----:B------:R-:W-:Y:S02]  /*0580*/  ISETP.EQ.AND P0, PT, R10, 0x8, PT ;  /* 0x000000080a00780c */ /* 0x000fe40003f02270 */
[----:B------:R-:W-:Y:S01]  /*0590*/  @P1 MOV R8, R12 ;  /* 0x0000000c00081202 */ /* 0x000fe20000000f00 */
[----:B------:R-:W-:Y:S01]  /*05a0*/  @P2 IMAD.MOV.U32 R8, RZ, RZ, R13 ;  /* 0x000000ffff082224 */ /* 0x000fe200078e000d */
[----:B------:R-:W-:Y:S01]  /*05b0*/  LOP3.LUT R7, R7, 0x1f, RZ, 0xc0, !PT ;  /* 0x0000001f07077812 */ /* 0x000fe200078ec0ff */
[----:B------:R-:W-:Y:S02]  /*05c0*/  @P3 IMAD.MOV.U32 R8, RZ, RZ, R14 ;  /* 0x000000ffff083224 */ /* 0x000fe400078e000e */
[----:B------:R-:W-:Y:S01]  /*05d0*/  @P4 IMAD.MOV.U32 R8, RZ, RZ, R15 ;  /* 0x000000ffff084224 */ /* 0x000fe200078e000f */
[----:B------:R-:W-:Y:S01]  /*05e0*/  SHF.L.W.U32.HI R18, R9, R7, R18 ;  /* 0x0000000709127219 */ /* 0x000fe20000010e12 */
[----:B------:R-:W-:-:S04]  /*05f0*/  @P5 IMAD.MOV.U32 R8, RZ, RZ, R16 ;  /* 0x000000ffff085224 */ /* 0x000fc800078e0010 */
[----:B------:R-:W-:-:S04]  /*0600*/  @P0 MOV R8, R0 ;  /* 0x0000000000080202 */ /* 0x000fc80000000f00 */
[----:B------:R-:W-:-:S07]  /*0610*/  SHF.L.W.U32.HI R9, R8, R7, R9 ;  /* 0x0000000708097219 */ /* 0x000fce0000010e09 */
.L_x_4:
[----:B------:R-:W-:Y:S05]  /*0620*/  BSYNC.RECONVERGENT B1 ;  /* 0x0000000000017941 */ /* 0x000fea0003800200 */
.L_x_3:
[C---:B------:R-:W-:Y:S01]  /*0630*/  SHF.L.W.U32.HI R7, R9.reuse, 0x2, R18 ;  /* 0x0000000209077819 */ /* 0x040fe20000010e12 */
[----:B------:R-:W-:Y:S01]  /*0640*/  IMAD.SHL.U32 R9, R9, 0x4, RZ ;  /* 0x0000000409097824 */ /* 0x000fe200078e00ff */
[----:B------:R-:W-:Y:S01]  /*0650*/  UMOV UR4, 0x54442d19 ;  /* 0x54442d1900047882 */ /* 0x000fe20000000000 */
[----:B------:R-:W-:Y:S01]  /*0660*/  UMOV UR5, 0x3bf921fb ;  /* 0x3bf921fb00057882 */ /* 0x000fe20000000000 */
[----:B------:R-:W-:Y:S02]  /*0670*/  SHF.R.S32.HI R0, RZ, 0x1f, R7 ;  /* 0x0000001fff007819 */ /* 0x000fe40000011407 */
[----:B------:R-:W-:Y:S02]  /*0680*/  ISETP.GE.AND P0, PT, R2, RZ, PT ;  /* 0x000000ff0200720c */ /* 0x000fe40003f06270 */
[C---:B------:R-:W-:Y:S02]  /*0690*/  LOP3.LUT R10, R0.reuse, R9, RZ, 0x3c, !PT ;  /* 0x00000009000a7212 */ /* 0x040fe400078e3cff */
[----:B------:R-:W-:-:S02]  /*06a0*/  LOP3.LUT R11, R0, R7, RZ, 0x3c, !PT ;  /* 0x00000007000b7212 */ /* 0x000fc400078e3cff */
[----:B------:R-:W-:Y:S02]  /*06b0*/  SHF.R.U32.HI R0, RZ, 0x1e, R18 ;  /* 0x0000001eff007819 */ /* 0x000fe40000011612 */
[----:B------:R-:W0:Y:S01]  /*06c0*/  I2F.F64.S64 R8, R10 ;  /* 0x0000000a00087312 */ /* 0x000e220000301c00 */
[C---:B------:R-:W-:Y:S02]  /*06d0*/  LOP3.LUT R17, R7.reuse, R3, RZ, 0x3c, !PT ;  /* 0x0000000307117212 */ /* 0x040fe400078e3cff */
[----:B------:R-:W-:Y:S02]  /*06e0*/  LEA.HI R0, R7, R0, RZ, 0x1 ;  /* 0x0000000007007211 */ /* 0x000fe400078f08ff */
[----:B------:R-:W-:-:S03]  /*06f0*/  ISETP.GE.AND P1, PT, R17, RZ, PT ;  /* 0x000000ff1100720c */ /* 0x000fc60003f26270 */
[----:B------:R-:W-:-:S04]  /*0700*/  IMAD.MOV R7, RZ, RZ, -R0 ;  /* 0x000000ffff077224 */ /* 0x000fc800078e0a00 */
[----:B------:R-:W-:Y:S01]  /*0710*/  @!P0 IMAD.MOV.U32 R0, RZ, RZ, R7 ;  /* 0x000000ffff008224 */ /* 0x000fe200078e0007 */
[----:B0-----:R-:W-:-:S10]  /*0720*/  DMUL R8, R8, UR4 ;  /* 0x0000000408087c28 */ /* 0x001fd40008000000 */
[----:B------:R-:W0:Y:S02]  /*0730*/  F2F.F32.F64 R8, R8 ;  /* 0x0000000800087310 */ /* 0x000e240000301000 */
[----:B0-----:R-:W-:-:S07]  /*0740*/  FSEL R10, -R8, R8, !P1 ;  /* 0x00000008080a7208 */ /* 0x001fce0004800100 */
.L_x_1:
[----:B------:R-:W-:Y:S05]  /*0750*/  BSYNC.RECONVERGENT B0 ;  /* 0x0000000000007941 */ /* 0x000fea0003800200 */
.L_x_0:
[----:B------:R-:W-:Y:S02]  /*0760*/  IMAD.MOV.U32 R7, RZ, RZ, 0x37cbac00 ;  /* 0x37cbac00ff077424 */ /* 0x000fe400078e00ff */
[----:B------:R-:W-:Y:S01]  /*0770*/  FMUL R8, R10, R10 ;  /* 0x0000000a0a087220 */ /* 0x000fe20000400000 */
[C---:B------:R-:W-:Y:S01]  /*0780*/  LOP3.LUT R11, R0.reuse, 0x1, RZ, 0xc0, !PT ;  /* 0x00000001000b7812 */ /* 0x040fe200078ec0ff */
[----:B------:R-:W-:Y:S01]  /*0790*/  IMAD.MOV.U32 R17, RZ, RZ, 0x3effffff ;  /* 0x3effffffff117424 */ /* 0x000fe200078e00ff */
[----:B------:R-:W-:Y:S01]  /*07a0*/  LOP3.LUT P1, RZ, R0, 0x2, RZ, 0xc0, !PT ;  /* 0x0000000200ff7812 */ /* 0x000fe2000782c0ff */
[----:B------:R-:W-:Y:S01]  /*07b0*/  FFMA R9, R8, R7, -0.0013887860113754868507 ;  /* 0xbab607ed08097423 */ /* 0x000fe20000000007 */
[----:B------:R-:W-:Y:S01]  /*07c0*/  ISETP.NE.U32.AND P0, PT, R11, 0x1, PT ;  /* 0x000000010b00780c */ /* 0x000fe20003f05070 */
[----:B------:R-:W-:Y:S01]  /*07d0*/  BSSY.RECONVERGENT B0, `(.L_x_5) ;  /* 0x000006c000007945 */ /* 0x000fe20003800200 */
[----:B------:R-:W-:Y:S02]  /*07e0*/  MOV R11, 0x3d2aaabb ;  /* 0x3d2aaabb000b7802 */ /* 0x000fe40000000f00 */
[----:B------:R-:W-:-:S02]  /*07f0*/  FSEL R9, R9, -0.00019574658654164522886, !P0 ;  /* 0xb94d415309097808 */ /* 0x000fc40004000000 */
[----:B------:R-:W-:Y:S02]  /*0800*/  FSEL R11, R11, 0.0083327032625675201416, !P0 ;  /* 0x3c0885e40b0b7808 */ /* 0x000fe40004000000 */
[----:B------:R-:W-:Y:S02]  /*0810*/  FSETP.GE.AND P2, PT, |R3|, 105615, PT ;  /* 0x47ce47800300780b */ /* 0x000fe40003f46200 */
[----:B------:R-:W-:Y:S01]  /*0820*/  FSEL R0, R10, 1, P0 ;  /* 0x3f8000000a007808 */ /* 0x000fe20000000000 */
[----:B------:R-:W-:Y:S01]  /*0830*/  FFMA R11, R8, R9, R11 ;  /* 0x00000009080b7223 */ /* 0x000fe2000000000b */
[----:B------:R-:W-:-:S03]  /*0840*/  FSEL R10, -R17, -0.16666662693023681641, !P0 ;  /* 0xbe2aaaa8110a7808 */ /* 0x000fc60004000100 */
[C---:B------:R-:W-:Y:S02]  /*0850*/  FFMA R9, R8.reuse, R0, RZ ;  /* 0x0000000008097223 */ /* 0x040fe400000000ff */
[----:B------:R-:W-:-:S04]  /*0860*/  FFMA R8, R8, R11, R10 ;  /* 0x0000000b08087223 */ /* 0x000fc8000000000a */
[----:B------:R-:W-:-:S04]  /*0870*/  FFMA R8, R9, R8, R0 ;  /* 0x0000000809087223 */ /* 0x000fc80000000000 */
[----:B------:R-:W-:Y:S01]  /*0880*/  @P1 FADD R8, RZ, -R8 ;  /* 0x80000008ff081221 */ /* 0x000fe20000000000 */
[----:B------:R-:W-:Y:S06]  /*0890*/  @!P2 BRA `(.L_x_6) ;  /* 0x00000004007ca947 */ /* 0x000fec0003800000 */
[----:B------:R-:W-:-:S13]  /*08a0*/  FSETP.NEU.AND P0, PT, |R3|, +INF , PT ;  /* 0x7f8000000300780b */ /* 0x000fda0003f0d200 */
[----:B------:R-:W-:Y:S01]  /*08b0*/  @!P0 FMUL R4, RZ, R3 ;  /* 0x00000003ff048220 */ /* 0x000fe20000400000 */
[----:B------:R-:W-:Y:S01]  /*08c0*/  @!P0 IMAD.MOV.U32 R5, RZ, RZ, RZ ;  /* 0x000000ffff058224 */ /* 0x000fe200078e00ff */
[----:B------:R-:W-:Y:S06]  /*08d0*/  @!P0 BRA `(.L_x_6) ;  /* 0x00000004006c8947 */ /* 0x000fec0003800000 */
[----:B------:R-:W-:Y:S02]  /*08e0*/  IMAD.SHL.U32 R4, R3, 0x100, RZ ;  /* 0x0000010003047824 */ /* 0x000fe400078e00ff */
[----:B------:R-:W-:Y:S02]  /*08f0*/  HFMA2 R17, -RZ, RZ, 0, 0 ;  /* 0x00000000ff117431 */ /* 0x000fe400000001ff */
[----:B------:R-:W-:Y:S01]  /*0900*/  IMAD.MOV.U32 R0, RZ, RZ, RZ ;  /* 0x000000ffff007224 */ /* 0x000fe200078e00ff */
[----:B------:R-:W0:Y:S01]  /*0910*/  LDCU.64 UR8, c[0x4][URZ] ;  /* 0x01000000ff0877ac */ /* 0x000e220008000a00 */
[----:B------:R-:W-:Y:S01]  /*0920*/  LOP3.LUT R9, R4, 0x80000000, RZ, 0xfc, !PT ;  /* 0x8000000004097812 */ /* 0x000fe200078efcff */
[----:B------:R-:W-:Y:S01]  /*0930*/  UMOV UR5, URZ ;  /* 0x000000ff00057c82 */ /* 0x000fe20008000000 */
[----:B------:R-:W-:-:S05]  /*0940*/  UMOV UR4, URZ ;  /* 0x000000ff00047c82 */ /* 0x000fca0008000000 */
.L_x_7:
        /* <DEDUP_REMOVED lines=11> */
[----:B------:R-:W-:-:S02]  /*0a00*/  ISETP.EQ.AND P4, PT, R17, 0x10, PT ;  /* 0x000000101100780c */ /* 0x000fc40003f82270 */
[C---:B------:R-:W-:Y:S01]  /*0a10*/  ISETP.EQ.AND P5, PT, R17.reuse, 0x14, PT ;  /* 0x000000141100780c */ /* 0x040fe20003fa2270 */
[----:B------:R-:W-:Y:S02]  /*0a20*/  VIADD R17, R17, 0x4 ;  /* 0x0000000411117836 */ /* 0x000fe40000000000 */
[----:B--2---:R-:W-:-:S03]  /*0a30*/  IMAD.WIDE.U32 R4, R4, R9, RZ ;  /* 0x0000000904047225 */ /* 0x004fc600078e00ff */
[----:B------:R-:W-:-:S04]  /*0a40*/  IADD3 R4, P6, PT, R4, R0, RZ ;  /* 0x0000000004047210 */ /* 0x000fc80007fde0ff */
[----:B------:R-:W-:Y:S01]  /*0a50*/  IADD3.X R0, PT, PT, R5, UR5, RZ, P6, !PT ;  /* 0x0000000505007c10 */ /* 0x000fe2000b7fe4ff */
[--C-:B------:R-:W-:Y:S01]  /*0a60*/  @P0 IMAD.MOV.U32 R6, RZ, RZ, R4.reuse ;  /* 0x000000ffff060224 */ /* 0x100fe200078e0004 */
[----:B------:R-:W-:Y:S01]  /*0a70*/  @P2 MOV R13, R4 ;  /* 0x00000004000d2202 */ /* 0x000fe20000000f00 */
[--C-:B------:R-:W-:Y:S02]  /*0a80*/  @P1 IMAD.MOV.U32 R12, RZ, RZ, R4.reuse ;  /* 0x000000ffff0c1224 */ /* 0x100fe400078e0004 */
[--C-:B------:R-:W-:Y:S02]  /*0a90*/  @P3 IMAD.MOV.U32 R14, RZ, RZ, R4.reuse ;  /* 0x000000ffff0e3224 */ /* 0x100fe400078e0004 */
[--C-:B------:R-:W-:Y:S02]  /*0aa0*/  @P4 IMAD.MOV.U32 R15, RZ, RZ, R4.reuse ;  /* 0x000000ffff0f4224 */ /* 0x100fe400078e0004 */
[----:B------:R-:W-:Y:S01]  /*0ab0*/  @P5 IMAD.MOV.U32 R16, RZ, RZ, R4 ;  /* 0x000000ffff105224 */ /* 0x000fe200078e0004 */
[----:B------:R-:W-:Y:S06]  /*0ac0*/  BRA.U UP0, `(.L_x_7) ;  /* 0xfffffffd00a07547 */ /* 0x000fec000b83ffff */
[----:B------:R-:W-:Y:S01]  /*0ad0*/  SHF.R.U32.HI R10, RZ, 0x17, R3 ;  /* 0x00000017ff0a7819 */ /* 0x000fe20000011603 */
[----:B------:R-:W-:Y:S03]  /*0ae0*/  BSSY.RECONVERGENT B1, `(.L_x_8) ;  /* 0x0000028000017945 */ /* 0x000fe60003800200 */
[C---:B------:R-:W-:Y:S02]  /*0af0*/  LOP3.LUT R4, R10.reuse, 0xe0, RZ, 0xc0, !PT ;  /* 0x000000e00a047812 */ /* 0x040fe400078ec0ff */
[----:B------:R-:W-:Y:S02]  /*0b00*/  LOP3.LUT P6, RZ, R10, 0x1f, RZ, 0xc0, !PT ;  /* 0x0000001f0aff7812 */ /* 0x000fe400078cc0ff */
[----:B------:R-:W-:-:S04]  /*0b10*/  IADD3 R4, PT, PT, R4, -0x80, RZ ;  /* 0xffffff8004047810 */ /* 0x000fc80007ffe0ff */
[----:B------:R-:W-:-:S05]  /*0b20*/  SHF.R.U32.HI R4, RZ, 0x5, R4 ;  /* 0x00000005ff047819 */ /* 0x000fca0000011604 */
[----:B------:R-:W-:-:S05]  /*0b30*/  IMAD.U32 R11, R4, -0x4, RZ ;  /* 0xfffffffc040b7824 */ /* 0x000fca00078e00ff */
[C---:B------:R-:W-:Y:S02]  /*0b40*/  ISETP.EQ.AND P3, PT, R11.reuse, -0x18, PT ;  /* 0xffffffe80b00780c */ /* 0x040fe40003f62270 */
[C---:B------:R-:W-:Y:S02]  /*0b50*/  ISETP.EQ.AND P4, PT, R11.reuse, -0x14, PT ;  /* 0xffffffec0b00780c */ /* 0x040fe40003f82270 */
[C---:B------:R-:W-:Y:S02]  /*0b60*/  ISETP.EQ.AND P2, PT, R11.reuse, -0x10, PT ;  /* 0xfffffff00b00780c */ /* 0x040fe40003f42270 */
[C---:B------:R-:W-:Y:S02]  /*0b70*/  ISETP.EQ.AND P1, PT, R11.reuse, -0xc, PT ;  /* 0xfffffff40b00780c */ /* 0x040fe40003f22270 */
[C---:B------:R-:W-:Y:S02]  /*0b80*/  ISETP.EQ.AND P0, PT, R11.reuse, -0x8, PT ;  /* 0xfffffff80b00780c */ /* 0x040fe40003f02270 */
[----:B------:R-:W-:-:S03]  /*0b90*/  ISETP.EQ.AND P5, PT, R11, RZ, PT ;  /* 0x000000ff0b00720c */ /* 0x000fc60003fa2270 */
[--C-:B------:R-:W-:Y:S01]  /*0ba0*/  @P3 IMAD.MOV.U32 R4, RZ, RZ, R6.reuse ;  /* 0x000000ffff043224 */ /* 0x100fe200078e0006 */
[C---:B------:R-:W-:Y:S01]  /*0bb0*/  ISETP.EQ.AND P3, PT, R11.reuse, -0x4, PT ;  /* 0xfffffffc0b00780c */ /* 0x040fe20003f62270 */
[----:B------:R-:W-:Y:S02]  /*0bc0*/  @P4 IMAD.MOV.U32 R5, RZ, RZ, R6 ;  /* 0x000000ffff054224 */ /* 0x000fe400078e0006 */
[----:B------:R-:W-:Y:S01]  /*0bd0*/  @P4 IMAD.MOV.U32 R4, RZ, RZ, R12 ;  /* 0x000000ffff044224 */ /* 0x000fe200078e000c */
[----:B------:R-:W-:Y:S01]  /*0be0*/  ISETP.EQ.AND P4, PT, R11, 0x4, PT ;  /* 0x000000040b00780c */ /* 0x000fe20003f82270 */
[--C-:B------:R-:W-:Y:S01]  /*0bf0*/  @P2 IMAD.MOV.U32 R4, RZ, RZ, R13.reuse ;  /* 0x000000ffff042224 */ /* 0x100fe200078e000d */
[----:B------:R-:W-:Y:S01]  /*0c00*/  @P2 MOV R5, R12 ;  /* 0x0000000c00052202 */ /* 0x000fe20000000f00 */
[----:B------:R-:W-:Y:S01]  /*0c10*/  @P1 IMAD.MOV.U32 R4, RZ, RZ, R14 ;  /* 0x000000ffff041224 */ /* 0x000fe200078e000e */
[----:B------:R-:W-:Y:S01]  /*0c20*/  @P0 MOV R4, R15 ;  /* 0x0000000f00040202 */ /* 0x000fe20000000f00 */
[----:B------:R-:W-:-:S02]  /*0c30*/  @P1 IMAD.MOV.U32 R5, RZ, RZ, R13 ;  /* 0x000000ffff051224 */ /* 0x000fc400078e000d */
[----:B------:R-:W-:Y:S02]  /*0c40*/  @P0 IMAD.MOV.U32 R5, RZ, RZ, R14 ;  /* 0x000000ffff050224 */ /* 0x000fe400078e000e */
[--C-:B------:R-:W-:Y:S01]  /*0c50*/  @P3 IMAD.MOV.U32 R4, RZ, RZ, R16.reuse ;  /* 0x000000ffff043224 */ /* 0x100fe200078e0010 */
[----:B------:R-:W-:Y:S01]  /*0c60*/  @P5 MOV R4, R0 ;  /* 0x0000000000045202 */ /* 0x000fe20000000f00 */
[----:B------:R-:W-:Y:S02]  /*0c70*/  @P3 IMAD.MOV.U32 R5, RZ, RZ, R15 ;  /* 0x000000ffff053224 */ /* 0x000fe400078e000f */
[----:B------:R-:W-:Y:S02]  /*0c80*/  @P5 IMAD.MOV.U32 R5, RZ, RZ, R16 ;  /* 0x000000ffff055224 */ /* 0x000fe400078e0010 */
[----:B------:R-:W-:Y:S02]  /*0c90*/  @P4 IMAD.MOV.U32 R5, RZ, RZ, R0 ;  /* 0x000000ffff054224 */ /* 0x000fe400078e0000 */
[----:B------:R-:W-:Y:S01]  /*0ca0*/  IMAD.MOV.U32 R9, RZ, RZ, R4 ;  /* 0x000000ffff097224 */ /* 0x000fe200078e0004 */
[----:B------:R-:W-:Y:S06]  /*0cb0*/  @!P6 BRA `(.L_x_9) ;  /* 0x000000000028e947 */ /* 0x000fec0003800000 */
[----:B------:R-:W-:Y:S01]  /*0cc0*/  @P1 IMAD.MOV.U32 R6, RZ, RZ, R12 ;  /* 0x000000ffff061224 */ /* 0x000fe200078e000c */
[----:B------:R-:W-:Y:S01]  /*0cd0*/  @P0 MOV R6, R13 ;  /* 0x0000000d00060202 */ /* 0x000fe20000000f00 */
[----:B------:R-:W-:Y:S01]  /*0ce0*/  @P3 IMAD.MOV.U32 R6, RZ, RZ, R14 ;  /* 0x000000ffff063224 */ /* 0x000fe200078e000e */
[----:B------:R-:W-:Y:S01]  /*0cf0*/  ISETP.EQ.AND P0, PT, R11, 0x8, PT ;  /* 0x000000080b00780c */ /* 0x000fe20003f02270 */
[----:B------:R-:W-:Y:S01]  /*0d00*/  @P5 IMAD.MOV.U32 R6, RZ, RZ, R15 ;  /* 0x000000ffff065224 */ /* 0x000fe200078e000f */
[----:B------:R-:W-:Y:S01]  /*0d10*/  LOP3.LUT R10, R10, 0x1f, RZ, 0xc0, !PT ;  /* 0x0000001f0a0a7812 */ /* 0x000fe200078ec0ff */
[----:B------:R-:W-:-:S03]  /*0d20*/  @P4 IMAD.MOV.U32 R6, RZ, RZ, R16 ;  /* 0x000000ffff064224 */ /* 0x000fc600078e0010 */
[----:B------:R-:W-:-:S07]  /*0d30*/  SHF.L.W.U32.HI R9, R5, R10, R9 ;  /* 0x0000000a05097219 */ /* 0x000fce0000010e09 */
[----:B------:R-:W-:-:S04]  /*0d40*/  @P0 MOV R6, R0 ;  /* 0x0000000000060202 */ /* 0x000fc80000000f00 */
[----:B------:R-:W-:-:S07]  /*0d50*/  SHF.L.W.U32.HI R5, R6, R10, R5 ;  /* 0x0000000a06057219 */ /* 0x000fce0000010e05 */
.L_x_9:
[----:B------:R-:W-:Y:S05]  /*0d60*/  BSYNC.RECONVERGENT B1 ;  /* 0x0000000000017941 */ /* 0x000fea0003800200 */
.L_x_8:
        /* <DEDUP_REMOVED lines=8> */
[----:B------:R-:W-:Y:S02]  /*0df0*/  LOP3.LUT R3, R0, R3, RZ, 0x3c, !PT ;  /* 0x0000000300037212 */ /* 0x000fe400078e3cff */
[----:B------:R-:W0:Y:S02]  /*0e00*/  I2F.F64.S64 R4, R12 ;  /* 0x0000000c00047312 */ /* 0x000e240000301c00 */
[----:B------:R-:W-:Y:S01]  /*0e10*/  ISETP.GE.AND P0, PT, R3, RZ, PT ;  /* 0x000000ff0300720c */ /* 0x000fe20003f06270 */
[----:B0-----:R-:W-:Y:S01]  /*0e20*/  DMUL R10, R4, UR4 ;  /* 0x00000004040a7c28 */ /* 0x001fe20008000000 */
[----:B------:R-:W-:-:S04]  /*0e30*/  SHF.R.U32.HI R5, RZ, 0x1e, R9 ;  /* 0x0000001eff057819 */ /* 0x000fc80000011609 */
[----:B------:R-:W-:-:S05]  /*0e40*/  LEA.HI R5, R0, R5, RZ, 0x1 ;  /* 0x0000000500057211 */ /* 0x000fca00078f08ff */
[----:B------:R-:W0:Y:S01]  /*0e50*/  F2F.F32.F64 R10, R10 ;  /* 0x0000000a000a7310 */ /* 0x000e220000301000 */
[----:B------:R-:W-:-:S04]  /*0e60*/  IMAD.MOV R0, RZ, RZ, -R5 ;  /* 0x000000ffff007224 */ /* 0x000fc800078e0a05 */
[----:B------:R-:W-:Y:S01]  /*0e70*/  @!P1 IMAD.MOV.U32 R5, RZ, RZ, R0 ;  /* 0x000000ffff059224 */ /* 0x000fe200078e0000 */
[----:B0-----:R-:W-:-:S07]  /*0e80*/  FSEL R4, -R10, R10, !P0 ;  /* 0x0000000a0a047208 */ /* 0x001fce0004000100 */
.L_x_6:
[----:B------:R-:W-:Y:S05]  /*0e90*/  BSYNC.RECONVERGENT B0 ;  /* 0x0000000000007941 */ /* 0x000fea0003800200 */
.L_x_5:
[----:B------:R-:W0:Y:S02]  /*0ea0*/  LDC.64 R10, c[0x0][0x380] ;  /* 0x0000e000ff0a7b82 */ /* 0x000e240000000a00 */
[----:B0-----:R-:W-:-:S05]  /*0eb0*/  IMAD.WIDE R2, R2, 0x4, R10 ;  /* 0x0000000402027825 */ /* 0x001fca00078e020a */
[----:B------:R0:W5:Y:S01]  /*0ec0*/  LDG.E R6, desc[UR6][R2.64] ;  /* 0x0000000602067981 */ /* 0x000162000c1e1900 */
[----:B------:R-:W-:Y:S01]  /*0ed0*/  FMUL R9, R4, R4 ;  /* 0x0000000404097220 */ /* 0x000fe20000400000 */
[C---:B------:R-:W-:Y:S01]  /*0ee0*/  LOP3.LUT R0, R5.reuse, 0x1, RZ, 0xc0, !PT ;  /* 0x0000000105007812 */ /* 0x040fe200078ec0ff */
[----:B------:R-:W-:Y:S01]  /*0ef0*/  VIADD R5, R5, 0x1 ;  /* 0x0000000105057836 */ /* 0x000fe20000000000 */
[----:B------:R-:W-:Y:S01]  /*0f00*/  MOV R10, 0x3c0885e4 ;  /* 0x3c0885e4000a7802 */ /* 0x000fe20000000f00 */
[----:B------:R-:W-:Y:S01]  /*0f10*/  FFMA R7, R9, R7, -0.0013887860113754868507 ;  /* 0xbab607ed09077423 */ /* 0x000fe20000000007 */
[----:B------:R-:W-:Y:S01]  /*0f20*/  ISETP.NE.U32.AND P0, PT, R0, 0x1, PT ;  /* 0x000000010000780c */ /* 0x000fe20003f05070 */
[----:B------:R-:W-:Y:S01]  /*0f30*/  BSSY.RECONVERGENT B0, `(.L_x_10) ;  /* 0x000001a000007945 */ /* 0x000fe20003800200 */
[----:B------:R-:W-:Y:S02]  /*0f40*/  LOP3.LUT P1, RZ, R5, 0x2, RZ, 0xc0, !PT ;  /* 0x0000000205ff7812 */ /* 0x000fe4000782c0ff */
[----:B------:R-:W-:Y:S01]  /*0f50*/  FSEL R0, R7, -0.00019574658654164522886, P0 ;  /* 0xb94d415307007808 */ /* 0x000fe20000000000 */
[----:B------:R-:W-:Y:S01]  /*0f60*/  IMAD.MOV.U32 R7, RZ, RZ, 0x3e2aaaa8 ;  /* 0x3e2aaaa8ff077424 */ /* 0x000fe200078e00ff */
[----:B------:R-:W-:-:S04]  /*0f70*/  FSEL R10, R10, 0.041666727513074874878, !P0 ;  /* 0x3d2aaabb0a0a7808 */ /* 0x000fc80004000000 */
[----:B------:R-:W-:Y:S01]  /*0f80*/  FSEL R5, -R7, -0.4999999701976776123, !P0 ;  /* 0xbeffffff07057808 */ /* 0x000fe20004000100 */
[----:B------:R-:W-:Y:S01]  /*0f90*/  FFMA R10, R9, R0, R10 ;  /* 0x00000000090a7223 */ /* 0x000fe2000000000a */
[----:B------:R-:W-:-:S03]  /*0fa0*/  FSEL R0, R4, 1, !P0 ;  /* 0x3f80000004007808 */ /* 0x000fc60004000000 */
[C---:B------:R-:W-:Y:S02]  /*0fb0*/  FFMA R5, R9.reuse, R10, R5 ;  /* 0x0000000a09057223 */ /* 0x040fe40000000005 */
[----:B------:R-:W-:-:S04]  /*0fc0*/  FFMA R9, R9, R0, RZ ;  /* 0x0000000009097223 */ /* 0x000fc800000000ff */
[----:B------:R-:W-:-:S04]  /*0fd0*/  FFMA R0, R9, R5, R0 ;  /* 0x0000000509007223 */ /* 0x000fc80000000000 */
[----:B------:R-:W-:-:S04]  /*0fe0*/  @P1 FADD R0, RZ, -R0 ;  /* 0x80000000ff001221 */ /* 0x000fc80000000000 */
[----:B------:R-:W-:-:S04]  /*0ff0*/  FMUL R5, R0, R0 ;  /* 0x0000000000057220 */ /* 0x000fc80000400000 */
[----:B------:R-:W-:-:S04]  /*1000*/  FFMA R0, R8, R8, R5 ;  /* 0x0000000808007223 */ /* 0x000fc80000000005 */
[----:B------:R-:W-:Y:S01]  /*1010*/  VIADD R4, R0, 0xf3000000 ;  /* 0xf300000000047836 */ /* 0x000fe20000000000 */
[----:B------:R0:W1:Y:S04]  /*1020*/  MUFU.RSQ R7, R0 ;  /* 0x0000000000077308 */ /* 0x0000680000001400 */
[----:B------:R-:W-:-:S13]  /*1030*/  ISETP.GT.U32.AND P0, PT, R4, 0x727fffff, PT ;  /* 0x727fffff0400780c */ /* 0x000fda0003f04070 */
[----:B01----:R-:W-:Y:S05]  /*1040*/  @!P0 BRA `(.L_x_11) ;  /* 0x0000000000108947 */ /* 0x003fea0003800000 */
[----:B------:R-:W-:-:S07]  /*1050*/  MOV R10, 0x1070 ;  /* 0x00001070000a7802 */ /* 0x000fce0000000f00 */
[----:B-----5:R-:W-:Y:S05]  /*1060*/  CALL.REL.NOINC `($__internal_0_$__cuda_sm20_sqrt_rn_f32_slowpath) ;  /* 0x0000000000287944 */ /* 0x020fea0003c00000 */
[----:B------:R-:W-:Y:S01]  /*1070*/  MOV R5, R0 ;  /* 0x0000000000057202 */ /* 0x000fe20000000f00 */
[----:B------:R-:W-:Y:S06]  /*1080*/  BRA `(.L_x_12) ;  /* 0x0000000000107947 */ /* 0x000fec0003800000 */
.L_x_11:
[----:B------:R-:W-:Y:S01]  /*1090*/  FMUL.FTZ R5, R0, R7 ;  /* 0x0000000700057220 */ /* 0x000fe20000410000 */
[----:B------:R-:W-:-:S03]  /*10a0*/  FMUL.FTZ R4, R7, 0.5 ;  /* 0x3f00000007047820 */ /* 0x000fc60000410000 */
[----:B------:R-:W-:-:S04]  /*10b0*/  FFMA R0, -R5, R5, R0 ;  /* 0x0000000505007223 */ /* 0x000fc80000000100 */
[----:B------:R-:W-:-:S07]  /*10c0*/  FFMA R5, R0, R4, R5 ;  /* 0x0000000400057223 */ /* 0x000fce0000000005 */
.L_x_12:
[----:B------:R-:W-:Y:S05]  /*10d0*/  BSYNC.RECONVERGENT B0 ;  /* 0x0000000000007941 */ /* 0x000fea0003800200 */
.L_x_10:
[----:B-----5:R-:W-:-:S05]  /*10e0*/  FADD R5, R6, R5 ;  /* 0x0000000506057221 */ /* 0x020fca0000000000 */
[----:B------:R-:W-:Y:S01]  /*10f0*/  STG.E desc[UR6][R2.64], R5 ;  /* 0x0000000502007986 */ /* 0x000fe2000c101906 */
[----:B------:R-:W-:Y:S05]  /*1100*/  EXIT ;  /* 0x000000000000794d */ /* 0x000fea0003800000 */
        .weak           $__internal_0_$__cuda_sm20_sqrt_rn_f32_slowpath
        .type           $__internal_0_$__cuda_sm20_sqrt_rn_f32_slowpath,@function
        .size           $__internal_0_$__cuda_sm20_sqrt_rn_f32_slowpath,(.L_x_15 - $__internal_0_$__cuda_sm20_sqrt_rn_f32_slowpath)
$__internal_0_$__cuda_sm20_sqrt_rn_f32_slowpath:
[----:B------:R-:W-:-:S13]  /*1110*/  LOP3.LUT P0, RZ, R0, 0x7fffffff, RZ, 0xc0, !PT ;  /* 0x7fffffff00ff7812 */ /* 0x000fda000780c0ff */
[----:B------:R-:W-:Y:S01]  /*1120*/  @!P0 IMAD.MOV.U32 R4, RZ, RZ, R0 ;  /* 0x000000ffff048224 */ /* 0x000fe200078e0000 */
[----:B------:R-:W-:Y:S06]  /*1130*/  @!P0 BRA `(.L_x_13) ;  /* 0x0000000000408947 */ /* 0x000fec0003800000 */
[----:B------:R-:W-:-:S13]  /*1140*/  FSETP.GEU.FTZ.AND P0, PT, R0, RZ, PT ;  /* 0x000000ff0000720b */ /* 0x000fda0003f1e000 */
[----:B------:R-:W-:Y:S01]  /*1150*/  @!P0 IMAD.MOV.U32 R4, RZ, RZ, 0x7fffffff ;  /* 0x7fffffffff048424 */ /* 0x000fe200078e00ff */
[----:B------:R-:W-:Y:S06]  /*1160*/  @!P0 BRA `(.L_x_13) ;  /* 0x0000000000348947 */ /* 0x000fec0003800000 */
[----:B------:R-:W-:-:S13]  /*1170*/  FSETP.GTU.FTZ.AND P0, PT, |R0|, +INF , PT ;  /* 0x7f8000000000780b */ /* 0x000fda0003f1c200 */
[----:B------:R-:W-:Y:S01]  /*1180*/  @P0 FADD.FTZ R4, R0, 1 ;  /* 0x3f80000000040421 */ /* 0x000fe20000010000 */
[----:B------:R-:W-:Y:S06]  /*1190*/  @P0 BRA `(.L_x_13) ;  /* 0x0000000000280947 */ /* 0x000fec0003800000 */
[----:B------:R-:W-:-:S13]  /*11a0*/  FSETP.NEU.FTZ.AND P0, PT, |R0|, +INF , PT ;  /* 0x7f8000000000780b */ /* 0x000fda0003f1d200 */
[----:B------:R-:W-:-:S04]  /*11b0*/  @P0 FFMA R5, R0, 1.84467440737095516160e+19, RZ ;  /* 0x5f80000000050823 */ /* 0x000fc800000000ff */
[----:B------:R-:W0:Y:S02]  /*11c0*/  @P0 MUFU.RSQ R4, R5 ;  /* 0x0000000500040308 */ /* 0x000e240000001400 */
[----:B0-----:R-:W-:Y:S01]  /*11d0*/  @P0 FMUL.FTZ R8, R5, R4 ;  /* 0x0000000405080220 */ /* 0x001fe20000410000 */
[----:B------:R-:W-:Y:S01]  /*11e0*/  @P0 FMUL.FTZ R9, R4, 0.5 ;  /* 0x3f00000004090820 */ /* 0x000fe20000410000 */
[----:B------:R-:W-:Y:S02]  /*11f0*/  @!P0 IMAD.MOV.U32 R4, RZ, RZ, R0 ;  /* 0x000000ffff048224 */ /* 0x000fe400078e0000 */
[----:B------:R-:W-:-:S04]  /*1200*/  @P0 FADD.FTZ R7, -R8, -RZ ;  /* 0x800000ff08070221 */ /* 0x000fc80000010100 */
[----:B------:R-:W-:-:S04]  /*1210*/  @P0 FFMA R7, R8, R7, R5 ;  /* 0x0000000708070223 */ /* 0x000fc80000000005 */
[----:B------:R-:W-:-:S04]  /*1220*/  @P0 FFMA R7, R7, R9, R8 ;  /* 0x0000000907070223 */ /* 0x000fc80000000008 */
[----:B------:R-:W-:-:S07]  /*1230*/  @P0 FMUL.FTZ R4, R7, 2.3283064365386962891e-10 ;  /* 0x2f80000007040820 */ /* 0x000fce0000410000 */
.L_x_13:
[----:B------:R-:W-:Y:S01]  /*1240*/  MOV R0, R4 ;  /* 0x0000000400007202 */ /* 0x000fe20000000f00 */
[----:B------:R-:W-:Y:S02]  /*1250*/  IMAD.MOV.U32 R4, RZ, RZ, R10 ;  /* 0x000000ffff047224 */ /* 0x000fe400078e000a */
[----:B------:R-:W-:-:S04]  /*1260*/  IMAD.MOV.U32 R5, RZ, RZ, 0x0 ;  /* 0x00000000ff057424 */ /* 0x000fc800078e00ff */
[----:B------:R-:W-:Y:S05]  /*1270*/  RET.REL.NODEC R4 `(_Z9incrementPfi) ;  /* 0xffffffec04607950 */ /* 0x000fea0003c3ffff */
.L_x_14:
[----:B------:R-:W-:-:S00]  /*1280*/  BRA `(.L_x_14) ;  /* 0xfffffffc00fc7947 */ /* 0x000fc0000383ffff */
[----:B------:R-:W-:-:S00]  /*1290*/  NOP ;  /* 0x0000000000007918 */ /* 0x000fc00000000000 */
        /* <DEDUP_REMOVED lines=14> */
.L_x_15:


//--------------------- .nv.global.init           --------------------------
	.section	.nv.global.init,"aw",@progbits
	.align	4
.nv.global.init:
	.type		__cudart_i2opi_f,@object
	.size		__cudart_i2opi_f,(.L_0 - __cudart_i2opi_f)
__cudart_i2opi_f:
        /*0000*/ 	.byte	0x41, 0x90, 0x43, 0x3c, 0x99, 0x95, 0x62, 0xdb, 0xc0, 0xdd, 0x34, 0xf5, 0xd1, 0x57, 0x27, 0xfc
        /*0010*/ 	.byte	0x29, 0x15, 0x44, 0x4e, 0x6e, 0x83, 0xf9, 0xa2
.L_0:


//--------------------- .nv.shared.reserved.0     --------------------------
	.section	.nv.shared.reserved.0,"aw",@nobits
	.weak		__nv_reservedSMEM_offset_0_alias
	.size		__nv_reservedSMEM_offset_0_alias, 0, 64
	.other		__nv_reservedSMEM_offset_0_alias,@"STO_CUDA_RESERVED_SHARED STV_DEFAULT"
__nv_reservedSMEM_offset_0_alias:
	.zero		0
	.zero		64


//--------------------- .nv.constant0._Z9incrementPfi --------------------------
	.section	.nv.constant0._Z9incrementPfi,"a",@progbits
	.sectionflags	@""
	.align	4
.nv.constant0._Z9incrementPfi:
	.zero		908


//--------------------- SYMBOLS --------------------------

	.type		.nv.reservedSmem.offset0,@object
	.size		.nv.reservedSmem.offset0,0x4
